//
// Generated by NVIDIA NVVM Compiler
//
// Compiler Build ID: CL-36424714
// Cuda compilation tools, release 13.0, V13.0.88
// Based on NVVM 20.0.0
//

.version 9.0
.target sm_100
.address_size 64

	// .globl	_Z10vector_addPfS_S_i

.visible .entry _Z10vector_addPfS_S_i(
	.param .u64 .ptr .align 1 _Z10vector_addPfS_S_i_param_0,
	.param .u64 .ptr .align 1 _Z10vector_addPfS_S_i_param_1,
	.param .u64 .ptr .align 1 _Z10vector_addPfS_S_i_param_2,
	.param .u32 _Z10vector_addPfS_S_i_param_3
)
{
	.reg .pred 	%p<2>;
	.reg .b32 	%r<3>;
	.reg .b32 	%f<4>;
	.reg .b64 	%rd<11>;

	ld.param.u64 	%rd1, [_Z10vector_addPfS_S_i_param_0];
	ld.param.u64 	%rd2, [_Z10vector_addPfS_S_i_param_1];
	ld.param.u64 	%rd3, [_Z10vector_addPfS_S_i_param_2];
	ld.param.u32 	%r2, [_Z10vector_addPfS_S_i_param_3];
	mov.u32 	%r1, %tid.x;
	setp.ge.s32 	%p1, %r1, %r2;
	@%p1 bra 	$L__BB0_2;
	cvta.to.global.u64 	%rd4, %rd1;
	cvta.to.global.u64 	%rd5, %rd2;
	cvta.to.global.u64 	%rd6, %rd3;
	mul.wide.u32 	%rd7, %r1, 4;
	add.s64 	%rd8, %rd4, %rd7;
	ld.global.f32 	%f1, [%rd8];
	add.s64 	%rd9, %rd5, %rd7;
	ld.global.f32 	%f2, [%rd9];
	add.f32 	%f3, %f1, %f2;
	add.s64 	%rd10, %rd6, %rd7;
	st.global.f32 	[%rd10], %f3;
$L__BB0_2:
	ret;

}
	// .globl	_Z8atom_addP4AtomS0_S0_i
.visible .entry _Z8atom_addP4AtomS0_S0_i(
	.param .u64 .ptr .align 1 _Z8atom_addP4AtomS0_S0_i_param_0,
	.param .u64 .ptr .align 1 _Z8atom_addP4AtomS0_S0_i_param_1,
	.param .u64 .ptr .align 1 _Z8atom_addP4AtomS0_S0_i_param_2,
	.param .u32 _Z8atom_addP4AtomS0_S0_i_param_3
)
{
	.reg .pred 	%p<2>;
	.reg .b32 	%r<4>;
	.reg .b32 	%f<10>;
	.reg .b64 	%rd<11>;

	ld.param.u64 	%rd1, [_Z8atom_addP4AtomS0_S0_i_param_0];
	ld.param.u64 	%rd2, [_Z8atom_addP4AtomS0_S0_i_param_1];
	ld.param.u64 	%rd3, [_Z8atom_addP4AtomS0_S0_i_param_2];
	ld.param.u32 	%r2, [_Z8atom_addP4AtomS0_S0_i_param_3];
	mov.u32 	%r1, %tid.x;
	setp.ge.s32 	%p1, %r1, %r2;
	@%p1 bra 	$L__BB1_2;
	cvta.to.global.u64 	%rd4, %rd1;
	cvta.to.global.u64 	%rd5, %rd2;
	cvta.to.global.u64 	%rd6, %rd3;
	mul.wide.u32 	%rd7, %r1, 16;
	add.s64 	%rd8, %rd4, %rd7;
	ld.global.f32 	%f1, [%rd8];
	add.s64 	%rd9, %rd5, %rd7;
	ld.global.f32 	%f2, [%rd9];
	add.f32 	%f3, %f1, %f2;
	add.s64 	%rd10, %rd6, %rd7;
	st.global.f32 	[%rd10], %f3;
	ld.global.f32 	%f4, [%rd8+4];
	ld.global.f32 	%f5, [%rd9+4];
	add.f32 	%f6, %f4, %f5;
	st.global.f32 	[%rd10+4], %f6;
	ld.global.f32 	%f7, [%rd8+8];
	ld.global.f32 	%f8, [%rd9+8];
	add.f32 	%f9, %f7, %f8;
	st.global.f32 	[%rd10+8], %f9;
	ld.global.u32 	%r3, [%rd8+12];
	st.global.u32 	[%rd10+12], %r3;
$L__BB1_2:
	ret;

}


// ===== COMPILED SASS (sm_100) =====

	.target	sm_100

	.elftype	@"ET_EXEC"


//--------------------- .note.nv.tkinfo           --------------------------
	.section	.note.nv.tkinfo,"",@"SHT_NOTE"
	.sectionflags	@"SHF_NOTE_NV_TKINFO"
	.tkinfo
        /*0018*/ 	.word	0x00000002
        /*0030*/ 	.string	""
        /*0030*/ 	.string	"ptxas"
        /*0030*/ 	.string	"Cuda compilation tools, release 13.0, V13.0.88"
        /*0030*/ 	.string	"Build cuda_13.0.r13.0/compiler.36424714_0"
        /*0030*/ 	.string	"-arch sm_100 -m 64 "



//--------------------- .note.nv.cuinfo           --------------------------
	.section	.note.nv.cuinfo,"",@"SHT_NOTE"
	.sectionflags	@"SHF_NOTE_NV_CUINFO"
        /*0018*/ 	.short	0x0002
        /*001a*/ 	.short	0x0064
        /*001c*/ 	.short	0x0082
	.zero		2


//--------------------- .nv.info                  --------------------------
	.section	.nv.info,"",@"SHT_CUDA_INFO"
	.align	4


	//----- nvinfo : EIATTR_REGCOUNT
	.align		4
        /*0000*/ 	.byte	0x04, 0x2f
        /*0002*/ 	.short	(.L_1 - .L_0)
	.align		4
.L_0:
        /*0004*/ 	.word	index@(_Z10vector_addPfS_S_i)
        /*0008*/ 	.word	0x0000000c


	//----- nvinfo : EIATTR_FRAME_SIZE
	.align		4
.L_1:
        /*000c*/ 	.byte	0x04, 0x11
        /*000e*/ 	.short	(.L_3 - .L_2)
	.align		4
.L_2:
        /*0010*/ 	.word	index@(_Z10vector_addPfS_S_i)
        /*0014*/ 	.word	0x00000000


	//----- nvinfo : EIATTR_REGCOUNT
	.align		4
.L_3:
        /*0018*/ 	.byte	0x04, 0x2f
        /*001a*/ 	.short	(.L_5 - .L_4)
	.align		4
.L_4:
        /*001c*/ 	.word	index@(_Z8atom_addP4AtomS0_S0_i)
        /*0020*/ 	.word	0x00000012


	//----- nvinfo : EIATTR_FRAME_SIZE
	.align		4
.L_5:
        /*0024*/ 	.byte	0x04, 0x11
        /*0026*/ 	.short	(.L_7 - .L_6)
	.align		4
.L_6:
        /*0028*/ 	.word	index@(_Z8atom_addP4AtomS0_S0_i)
        /*002c*/ 	.word	0x00000000


	//----- nvinfo : EIATTR_MIN_STACK_SIZE
	.align		4
.L_7:
        /*0030*/ 	.byte	0x04, 0x12
        /*0032*/ 	.short	(.L_9 - .L_8)
	.align		4
.L_8:
        /*0034*/ 	.word	index@(_Z8atom_addP4AtomS0_S0_i)
        /*0038*/ 	.word	0x00000000


	//----- nvinfo : EIATTR_MIN_STACK_SIZE
	.align		4
.L_9:
        /*003c*/ 	.byte	0x04, 0x12
        /*003e*/ 	.short	(.L_11 - .L_10)
	.align		4
.L_10:
        /*0040*/ 	.word	index@(_Z10vector_addPfS_S_i)
        /*0044*/ 	.word	0x00000000
.L_11:


//--------------------- .nv.compat                --------------------------
	.section	.nv.compat,"",@"SHT_CUDA_COMPAT_INFO"
	.align	4
        /*0000*/ 	.byte	0x02, 0x09, 0x00, 0x00, 0x02, 0x02, 0x01, 0x00, 0x02, 0x05, 0x05, 0x00, 0x03, 0x07, 0x01, 0x01
        /*0010*/ 	.byte	0x02, 0x03, 0x00, 0x00, 0x02, 0x06, 0x01, 0x00, 0x04, 0x0b, 0x08, 0x00, 0x09, 0x00, 0x00, 0x00
        /*0020*/ 	.byte	0x00, 0x00, 0x00, 0x00


//--------------------- .nv.info._Z8atom_addP4AtomS0_S0_i --------------------------
	.section	.nv.info._Z8atom_addP4AtomS0_S0_i,"",@"SHT_CUDA_INFO"
	.sectionflags	@""
	.align	4


	//----- nvinfo : EIATTR_CUDA_API_VERSION
	.align		4
        /*0000*/ 	.byte	0x04, 0x37
        /*0002*/ 	.short	(.L_13 - .L_12)
.L_12:
        /*0004*/ 	.word	0x00000082


	//----- nvinfo : EIATTR_KPARAM_INFO
	.align		4
.L_13:
        /*0008*/ 	.byte	0x04, 0x17
        /*000a*/ 	.short	(.L_15 - .L_14)
.L_14:
        /*000c*/ 	.word	0x00000000
        /*0010*/ 	.short	0x0003
        /*0012*/ 	.short	0x0018
        /*0014*/ 	.byte	0x00, 0xf0, 0x11, 0x00


	//----- nvinfo : EIATTR_KPARAM_INFO
	.align		4
.L_15:
        /*0018*/ 	.byte	0x04, 0x17
        /*001a*/ 	.short	(.L_17 - .L_16)
.L_16:
        /*001c*/ 	.word	0x00000000
        /*0020*/ 	.short	0x0002
        /*0022*/ 	.short	0x0010
        /*0024*/ 	.byte	0x00, 0xf5, 0x21, 0x00


	//----- nvinfo : EIATTR_KPARAM_INFO
	.align		4
.L_17:
        /*0028*/ 	.byte	0x04, 0x17
        /*002a*/ 	.short	(.L_19 - .L_18)
.L_18:
        /*002c*/ 	.word	0x00000000
        /*0030*/ 	.short	0x0001
        /*0032*/ 	.short	0x0008
        /*0034*/ 	.byte	0x00, 0xf5, 0x21, 0x00


	//----- nvinfo : EIATTR_KPARAM_INFO
	.align		4
.L_19:
        /*0038*/ 	.byte	0x04, 0x17
        /*003a*/ 	.short	(.L_21 - .L_20)
.L_20:
        /*003c*/ 	.word	0x00000000
        /*0040*/ 	.short	0x0000
        /*0042*/ 	.short	0x0000
        /*0044*/ 	.byte	0x00, 0xf5, 0x21, 0x00


	//----- nvinfo : EIATTR_SPARSE_MMA_MASK
	.align		4
.L_21:
        /*0048*/ 	.byte	0x03, 0x50
        /*004a*/ 	.short	0x0000


	//----- nvinfo : EIATTR_MAXREG_COUNT
	.align		4
        /*004c*/ 	.byte	0x03, 0x1b
        /*004e*/ 	.short	0x00ff


	//----- nvinfo : EIATTR_MERCURY_ISA_VERSION
	.align		4
        /*0050*/ 	.byte	0x03, 0x5f
        /*0052*/ 	.short	0x0101


	//----- nvinfo : EIATTR_VRC_CTA_INIT_COUNT
	.align		4
        /*0054*/ 	.byte	0x02, 0x4a
	.zero		1
	.zero		1


	//----- nvinfo : EIATTR_EXIT_INSTR_OFFSETS
	.align		4
        /*0058*/ 	.byte	0x04, 0x1c
        /*005a*/ 	.short	(.L_23 - .L_22)


	//   ....[0]....
.L_22:
        /*005c*/ 	.word	0x00000040


	//   ....[1]....
        /*0060*/ 	.word	0x000001a0


	//----- nvinfo : EIATTR_CBANK_PARAM_SIZE
	.align		4
.L_23:
        /*0064*/ 	.byte	0x03, 0x19
        /*0066*/ 	.short	0x001c


	//----- nvinfo : EIATTR_PARAM_CBANK
	.align		4
        /*0068*/ 	.byte	0x04, 0x0a
        /*006a*/ 	.short	(.L_25 - .L_24)
	.align		4
.L_24:
        /*006c*/ 	.word	index@(.nv.constant0._Z8atom_addP4AtomS0_S0_i)
        /*0070*/ 	.short	0x0380
        /*0072*/ 	.short	0x001c


	//----- nvinfo : EIATTR_SW_WAR
	.align		4
.L_25:
        /*0074*/ 	.byte	0x04, 0x36
        /*0076*/ 	.short	(.L_27 - .L_26)
.L_26:
        /*0078*/ 	.word	0x00000008
.L_27:


//--------------------- .nv.info._Z10vector_addPfS_S_i --------------------------
	.section	.nv.info._Z10vector_addPfS_S_i,"",@"SHT_CUDA_INFO"
	.sectionflags	@""
	.align	4


	//----- nvinfo : EIATTR_CUDA_API_VERSION
	.align		4
        /*0000*/ 	.byte	0x04, 0x37
        /*0002*/ 	.short	(.L_29 - .L_28)
.L_28:
        /*0004*/ 	.word	0x00000082


	//----- nvinfo : EIATTR_KPARAM_INFO
	.align		4
.L_29:
        /*0008*/ 	.byte	0x04, 0x17
        /*000a*/ 	.short	(.L_31 - .L_30)
.L_30:
        /*000c*/ 	.word	0x00000000
        /*0010*/ 	.short	0x0003
        /*0012*/ 	.short	0x0018
        /*0014*/ 	.byte	0x00, 0xf0, 0x11, 0x00


	//----- nvinfo : EIATTR_KPARAM_INFO
	.align		4
.L_31:
        /*0018*/ 	.byte	0x04, 0x17
        /*001a*/ 	.short	(.L_33 - .L_32)
.L_32:
        /*001c*/ 	.word	0x00000000
        /*0020*/ 	.short	0x0002
        /*0022*/ 	.short	0x0010
        /*0024*/ 	.byte	0x00, 0xf5, 0x21, 0x00


	//----- nvinfo : EIATTR_KPARAM_INFO
	.align		4
.L_33:
        /*0028*/ 	.byte	0x04, 0x17
        /*002a*/ 	.short	(.L_35 - .L_34)
.L_34:
        /*002c*/ 	.word	0x00000000
        /*0030*/ 	.short	0x0001
        /*0032*/ 	.short	0x0008
        /*0034*/ 	.byte	0x00, 0xf5, 0x21, 0x00


	//----- nvinfo : EIATTR_KPARAM_INFO
	.align		4
.L_35:
        /*0038*/ 	.byte	0x04, 0x17
        /*003a*/ 	.short	(.L_37 - .L_36)
.L_36:
        /*003c*/ 	.word	0x00000000
        /*0040*/ 	.short	0x0000
        /*0042*/ 	.short	0x0000
        /*0044*/ 	.byte	0x00, 0xf5, 0x21, 0x00


	//----- nvinfo : EIATTR_SPARSE_MMA_MASK
	.align		4
.L_37:
        /*0048*/ 	.byte	0x03, 0x50
        /*004a*/ 	.short	0x0000


	//----- nvinfo : EIATTR_MAXREG_COUNT
	.align		4
        /*004c*/ 	.byte	0x03, 0x1b
        /*004e*/ 	.short	0x00ff


	//----- nvinfo : EIATTR_MERCURY_ISA_VERSION
	.align		4
        /*0050*/ 	.byte	0x03, 0x5f
        /*0052*/ 	.short	0x0101


	//----- nvinfo : EIATTR_VRC_CTA_INIT_COUNT
	.align		4
        /*0054*/ 	.byte	0x02, 0x4a
	.zero		1
	.zero		1


	//----- nvinfo : EIATTR_EXIT_INSTR_OFFSETS
	.align		4
        /*0058*/ 	.byte	0x04, 0x1c
        /*005a*/ 	.short	(.L_39 - .L_38)


	//   ....[0]....
.L_38:
        /*005c*/ 	.word	0x00000040


	//   ....[1]....
        /*0060*/ 	.word	0x00000100


	//----- nvinfo : EIATTR_CBANK_PARAM_SIZE
	.align		4
.L_39:
        /*0064*/ 	.byte	0x03, 0x19
        /*0066*/ 	.short	0x001c


	//----- nvinfo : EIATTR_PARAM_CBANK
	.align		4
        /*0068*/ 	.byte	0x04, 0x0a
        /*006a*/ 	.short	(.L_41 - .L_40)
	.align		4
.L_40:
        /*006c*/ 	.word	index@(.nv.constant0._Z10vector_addPfS_S_i)
        /*0070*/ 	.short	0x0380
        /*0072*/ 	.short	0x001c


	//----- nvinfo : EIATTR_SW_WAR
	.align		4
.L_41:
        /*0074*/ 	.byte	0x04, 0x36
        /*0076*/ 	.short	(.L_43 - .L_42)
.L_42:
        /*0078*/ 	.word	0x00000008
.L_43:


//--------------------- .nv.callgraph             --------------------------
	.section	.nv.callgraph,"",@"SHT_CUDA_CALLGRAPH"
	.align	4
	.sectionentsize	8
	.align		4
        /*0000*/ 	.word	0x00000000
	.align		4
        /*0004*/ 	.word	0xffffffff
	.align		4
        /*0008*/ 	.word	0x00000000
	.align		4
        /*000c*/ 	.word	0xfffffffe
	.align		4
        /*0010*/ 	.word	0x00000000
	.align		4
        /*0014*/ 	.word	0xfffffffd
	.align		4
        /*0018*/ 	.word	0x00000000
	.align		4
        /*001c*/ 	.word	0xfffffffc


//--------------------- .text._Z8atom_addP4AtomS0_S0_i --------------------------
	.section	.text._Z8atom_addP4AtomS0_S0_i,"ax",@progbits
	.align	128
        .global         _Z8atom_addP4AtomS0_S0_i
        .type           _Z8atom_addP4AtomS0_S0_i,@function
        .size           _Z8atom_addP4AtomS0_S0_i,(.L_x_2 - _Z8atom_addP4AtomS0_S0_i)
        .other          _Z8atom_addP4AtomS0_S0_i,@"STO_CUDA_ENTRY STV_DEFAULT"
_Z8atom_addP4AtomS0_S0_i:
.text._Z8atom_addP4AtomS0_S0_i:
[----:B------:R-:W-:Y:S01]  /*0000*/  LDC R1, c[0x0][0x37c] ;  /* 0x0000df00ff017b82 */ /* 0x000fe20000000800 */
[----:B------:R-:W0:Y:S01]  /*0010*/  S2R R11, SR_TID.X ;  /* 0x00000000000b7919 */ /* 0x000e220000002100 */
[----:B------:R-:W0:Y:S02]  /*0020*/  LDCU UR4, c[0x0][0x398] ;  /* 0x00007300ff0477ac */ /* 0x000e240008000800 */
[----:B0-----:R-:W-:-:S13]  /*0030*/  ISETP.GE.AND P0, PT, R11, UR4, PT ;  /* 0x000000040b007c0c */ /* 0x001fda000bf06270 */
[----:B------:R-:W-:Y:S05]  /*0040*/  @P0 EXIT ;  /* 0x000000000000094d */ /* 0x000fea0003800000 */
[----:B------:R-:W0:Y:S01]  /*0050*/  LDC.64 R2, c[0x0][0x380] ;  /* 0x0000e000ff027b82 */ /* 0x000e220000000a00 */
[----:B------:R-:W1:Y:S07]  /*0060*/  LDCU.64 UR4, c[0x0][0x358] ;  /* 0x00006b00ff0477ac */ /* 0x000e6e0008000a00 */
[----:B------:R-:W2:Y:S08]  /*0070*/  LDC.64 R4, c[0x0][0x388] ;  /* 0x0000e200ff047b82 */ /* 0x000eb00000000a00 */
[----:B------:R-:W3:Y:S01]  /*0080*/  LDC.64 R6, c[0x0][0x390] ;  /* 0x0000e400ff067b82 */ /* 0x000ee20000000a00 */
[----:B0-----:R-:W-:-:S05]  /*0090*/  IMAD.WIDE.U32 R2, R11, 0x10, R2 ;  /* 0x000000100b027825 */ /* 0x001fca00078e0002 */
[----:B-1----:R-:W4:Y:S01]  /*00a0*/  LDG.E R0, desc[UR4][R2.64] ;  /* 0x0000000402007981 */ /* 0x002f22000c1e1900 */
[----:B--2---:R-:W-:-:S05]  /*00b0*/  IMAD.WIDE.U32 R4, R11, 0x10, R4 ;  /* 0x000000100b047825 */ /* 0x004fca00078e0004 */
[----:B------:R-:W4:Y:S01]  /*00c0*/  LDG.E R9, desc[UR4][R4.64] ;  /* 0x0000000404097981 */ /* 0x000f22000c1e1900 */
[----:B---3--:R-:W-:-:S04]  /*00d0*/  IMAD.WIDE.U32 R6, R11, 0x10, R6 ;  /* 0x000000100b067825 */ /* 0x008fc800078e0006 */
[----:B----4-:R-:W-:-:S05]  /*00e0*/  FADD R9, R0, R9 ;  /* 0x0000000900097221 */ /* 0x010fca0000000000 */
[----:B------:R-:W-:Y:S04]  /*00f0*/  STG.E desc[UR4][R6.64], R9 ;  /* 0x0000000906007986 */ /* 0x000fe8000c101904 */
[----:B------:R-:W2:Y:S04]  /*0100*/  LDG.E R0, desc[UR4][R2.64+0x4] ;  /* 0x0000040402007981 */ /* 0x000ea8000c1e1900 */
[----:B------:R-:W2:Y:S02]  /*0110*/  LDG.E R11, desc[UR4][R4.64+0x4] ;  /* 0x00000404040b7981 */ /* 0x000ea4000c1e1900 */
[----:B--2---:R-:W-:-:S05]  /*0120*/  FADD R11, R0, R11 ;  /* 0x0000000b000b7221 */ /* 0x004fca0000000000 */
[----:B------:R-:W-:Y:S04]  /*0130*/  STG.E desc[UR4][R6.64+0x4], R11 ;  /* 0x0000040b06007986 */ /* 0x000fe8000c101904 */
[----:B------:R-:W2:Y:S04]  /*0140*/  LDG.E R13, desc[UR4][R4.64+0x8] ;  /* 0x00000804040d7981 */ /* 0x000ea8000c1e1900 */
[----:B------:R-:W2:Y:S02]  /*0150*/  LDG.E R0, desc[UR4][R2.64+0x8] ;  /* 0x0000080402007981 */ /* 0x000ea4000c1e1900 */
[----:B--2---:R-:W-:-:S05]  /*0160*/  FADD R13, R0, R13 ;  /* 0x0000000d000d7221 */ /* 0x004fca0000000000 */
[----:B------:R-:W-:Y:S04]  /*0170*/  STG.E desc[UR4][R6.64+0x8], R13 ;  /* 0x0000080d06007986 */ /* 0x000fe8000c101904 */
[----:B------:R-:W2:Y:S04]  /*0180*/  LDG.E R15, desc[UR4][R2.64+0xc] ;  /* 0x00000c04020f7981 */ /* 0x000ea8000c1e1900 */
[----:B--2---:R-:W-:Y:S01]  /*0190*/  STG.E desc[UR4][R6.64+0xc], R15 ;  /* 0x00000c0f06007986 */ /* 0x004fe2000c101904 */
[----:B------:R-:W-:Y:S05]  /*01a0*/  EXIT ;  /* 0x000000000000794d */ /* 0x000fea0003800000 */
.L_x_0:
[----:B------:R-:W-:-:S00]  /*01b0*/  BRA `(.L_x_0) ;  /* 0xfffffffc00fc7947 */ /* 0x000fc0000383ffff */
[----:B------:R-:W-:-:S00]  /*01c0*/  NOP ;  /* 0x0000000000007918 */ /* 0x000fc00000000000 */
        /* <DEDUP_REMOVED lines=11> */
.L_x_2:


//--------------------- .text._Z10vector_addPfS_S_i --------------------------
	.section	.text._Z10vector_addPfS_S_i,"ax",@progbits
	.align	128
        .global         _Z10vector_addPfS_S_i
        .type           _Z10vector_addPfS_S_i,@function
        .size           _Z10vector_addPfS_S_i,(.L_x_3 - _Z10vector_addPfS_S_i)
        .other          _Z10vector_addPfS_S_i,@"STO_CUDA_ENTRY STV_DEFAULT"
_Z10vector_addPfS_S_i:
.text._Z10vector_addPfS_S_i:
        /* <DEDUP_REMOVED lines=9> */
[----:B0-----:R-:W-:-:S06]  /*0090*/  IMAD.WIDE.U32 R2, R9, 0x4, R2 ;  /* 0x0000000409027825 */ /* 0x001fcc00078e0002 */
[----:B-1----:R-:W4:Y:S01]  /*00a0*/  LDG.E R2, desc[UR4][R2.64] ;  /* 0x0000000402027981 */ /* 0x002f22000c1e1900 */
[----:B--2---:R-:W-:-:S06]  /*00b0*/  IMAD.WIDE.U32 R4, R9, 0x4, R4 ;  /* 0x0000000409047825 */ /* 0x004fcc00078e0004 */
[----:B------:R-:W4:Y:S01]  /*00c0*/  LDG.E R5, desc[UR4][R4.64] ;  /* 0x0000000404057981 */ /* 0x000f22000c1e1900 */
[----:B---3--:R-:W-:-:S04]  /*00d0*/  IMAD.WIDE.U32 R6, R9, 0x4, R6 ;  /* 0x0000000409067825 */ /* 0x008fc800078e0006 */
[----:B----4-:R-:W-:-:S05]  /*00e0*/  FADD R9, R2, R5 ;  /* 0x0000000502097221 */ /* 0x010fca0000000000 */
[----:B------:R-:W-:Y:S01]  /*00f0*/  STG.E desc[UR4][R6.64], R9 ;  /* 0x0000000906007986 */ /* 0x000fe2000c101904 */
[----:B------:R-:W-:Y:S05]  /*0100*/  EXIT ;  /* 0x000000000000794d */ /* 0x000fea0003800000 */
.L_x_1:
        /* <DEDUP_REMOVED lines=15> */
.L_x_3:


//--------------------- .nv.shared.reserved.0     --------------------------
	.section	.nv.shared.reserved.0,"aw",@nobits
	.weak		__nv_reservedSMEM_offset_0_alias
	.size		__nv_reservedSMEM_offset_0_alias, 0, 64
	.other		__nv_reservedSMEM_offset_0_alias,@"STO_CUDA_RESERVED_SHARED STV_DEFAULT"
__nv_reservedSMEM_offset_0_alias:
	.zero		0
	.zero		64


//--------------------- .nv.constant0._Z8atom_addP4AtomS0_S0_i --------------------------
	.section	.nv.constant0._Z8atom_addP4AtomS0_S0_i,"a",@progbits
	.sectionflags	@""
	.align	4
.nv.constant0._Z8atom_addP4AtomS0_S0_i:
	.zero		924


//--------------------- .nv.constant0._Z10vector_addPfS_S_i --------------------------
	.section	.nv.constant0._Z10vector_addPfS_S_i,"a",@progbits
	.sectionflags	@""
	.align	4
.nv.constant0._Z10vector_addPfS_S_i:
	.zero		924


//--------------------- SYMBOLS --------------------------

	.type		.nv.reservedSmem.offset0,@object
	.size		.nv.reservedSmem.offset0,0x4
